//
// Generated by NVIDIA NVVM Compiler
//
// Compiler Build ID: CL-36424714
// Cuda compilation tools, release 13.0, V13.0.88
// Based on NVVM 20.0.0
//

.version 9.0
.target sm_100
.address_size 64

	// .globl	_Z11GPUFunctionv
.extern .func  (.param .b32 func_retval0) vprintf
(
	.param .b64 vprintf_param_0,
	.param .b64 vprintf_param_1
)
;
.global .align 1 .b8 $str[21] = {72, 101, 108, 108, 111, 32, 102, 114, 111, 109, 32, 116, 104, 101, 32, 71, 80, 85, 46, 10};

.visible .entry _Z11GPUFunctionv()
{
	.reg .b32 	%r<3>;
	.reg .b64 	%rd<3>;

	mov.u64 	%rd1, $str;
	cvta.global.u64 	%rd2, %rd1;
	{ // callseq 0, 0
	.param .b64 param0;
	st.param.b64 	[param0], %rd2;
	.param .b64 param1;
	st.param.b64 	[param1], 0;
	.param .b32 retval0;
	call.uni (retval0), 
	vprintf, 
	(
	param0, 
	param1
	);
	ld.param.b32 	%r1, [retval0];
	} // callseq 0
	ret;

}


// ===== COMPILED SASS (sm_100) =====

	.target	sm_100

	.elftype	@"ET_EXEC"


//--------------------- .note.nv.tkinfo           --------------------------
	.section	.note.nv.tkinfo,"",@"SHT_NOTE"
	.sectionflags	@"SHF_NOTE_NV_TKINFO"
	.tkinfo
        /*0018*/ 	.word	0x00000002
        /*0030*/ 	.string	""
        /*0030*/ 	.string	"ptxas"
        /*0030*/ 	.string	"Cuda compilation tools, release 13.0, V13.0.88"
        /*0030*/ 	.string	"Build cuda_13.0.r13.0/compiler.36424714_0"
        /*0030*/ 	.string	"-arch sm_100 -m 64 "



//--------------------- .note.nv.cuinfo           --------------------------
	.section	.note.nv.cuinfo,"",@"SHT_NOTE"
	.sectionflags	@"SHF_NOTE_NV_CUINFO"
        /*0018*/ 	.short	0x0002
        /*001a*/ 	.short	0x0064
        /*001c*/ 	.short	0x0082
	.zero		2


//--------------------- .nv.info                  --------------------------
	.section	.nv.info,"",@"SHT_CUDA_INFO"
	.align	4


	//----- nvinfo : EIATTR_REGCOUNT
	.align		4
        /*0000*/ 	.byte	0x04, 0x2f
        /*0002*/ 	.short	(.L_2 - .L_1)
	.align		4
.L_1:
        /*0004*/ 	.word	index@(_Z11GPUFunctionv)
        /*0008*/ 	.word	0x00000018


	//----- nvinfo : EIATTR_FRAME_SIZE
	.align		4
.L_2:
        /*000c*/ 	.byte	0x04, 0x11
        /*000e*/ 	.short	(.L_4 - .L_3)
	.align		4
.L_3:
        /*0010*/ 	.word	index@(_Z11GPUFunctionv)
        /*0014*/ 	.word	0x00000000


	//----- nvinfo : EIATTR_MIN_STACK_SIZE
	.align		4
.L_4:
        /*0018*/ 	.byte	0x04, 0x12
        /*001a*/ 	.short	(.L_6 - .L_5)
	.align		4
.L_5:
        /*001c*/ 	.word	index@(_Z11GPUFunctionv)
        /*0020*/ 	.word	0x00000000
.L_6:


//--------------------- .nv.compat                --------------------------
	.section	.nv.compat,"",@"SHT_CUDA_COMPAT_INFO"
	.align	4
        /*0000*/ 	.byte	0x02, 0x09, 0x00, 0x00, 0x02, 0x02, 0x01, 0x00, 0x02, 0x05, 0x05, 0x00, 0x03, 0x07, 0x01, 0x01
        /*0010*/ 	.byte	0x02, 0x03, 0x00, 0x00, 0x02, 0x06, 0x01, 0x00, 0x04, 0x0b, 0x08, 0x00, 0x09, 0x00, 0x00, 0x00
        /*0020*/ 	.byte	0x00, 0x00, 0x00, 0x00


//--------------------- .nv.info._Z11GPUFunctionv --------------------------
	.section	.nv.info._Z11GPUFunctionv,"",@"SHT_CUDA_INFO"
	.sectionflags	@""
	.align	4


	//----- nvinfo : EIATTR_CUDA_API_VERSION
	.align		4
        /*0000*/ 	.byte	0x04, 0x37
        /*0002*/ 	.short	(.L_8 - .L_7)
.L_7:
        /*0004*/ 	.word	0x00000082


	//----- nvinfo : EIATTR_SPARSE_MMA_MASK
	.align		4
.L_8:
        /*0008*/ 	.byte	0x03, 0x50
        /*000a*/ 	.short	0x0000


	//----- nvinfo : EIATTR_MAXREG_COUNT
	.align		4
        /*000c*/ 	.byte	0x03, 0x1b
        /*000e*/ 	.short	0x00ff


	//----- nvinfo : EIATTR_EXTERNS
	.align		4
        /*0010*/ 	.byte	0x04, 0x0f
        /*0012*/ 	.short	(.L_10 - .L_9)


	//   ....[0]....
	.align		4
.L_9:
        /*0014*/ 	.word	index@(vprintf)


	//----- nvinfo : EIATTR_MERCURY_ISA_VERSION
	.align		4
.L_10:
        /*0018*/ 	.byte	0x03, 0x5f
        /*001a*/ 	.short	0x0101


	//----- nvinfo : EIATTR_VRC_CTA_INIT_COUNT
	.align		4
        /*001c*/ 	.byte	0x02, 0x4a
	.zero		1
	.zero		1


	//----- nvinfo : EIATTR_SYSCALL_OFFSETS
	.align		4
        /*0020*/ 	.byte	0x04, 0x46
        /*0022*/ 	.short	(.L_12 - .L_11)


	//   ....[0]....
.L_11:
        /*0024*/ 	.word	0x00000080


	//----- nvinfo : EIATTR_EXIT_INSTR_OFFSETS
	.align		4
.L_12:
        /*0028*/ 	.byte	0x04, 0x1c
        /*002a*/ 	.short	(.L_14 - .L_13)


	//   ....[0]....
.L_13:
        /*002c*/ 	.word	0x00000090


	//----- nvinfo : EIATTR_SW_WAR
	.align		4
.L_14:
        /*0030*/ 	.byte	0x04, 0x36
        /*0032*/ 	.short	(.L_16 - .L_15)
.L_15:
        /*0034*/ 	.word	0x00000008
.L_16:


//--------------------- .nv.callgraph             --------------------------
	.section	.nv.callgraph,"",@"SHT_CUDA_CALLGRAPH"
	.align	4
	.sectionentsize	8
	.align		4
        /*0000*/ 	.word	0x00000000
	.align		4
        /*0004*/ 	.word	0xffffffff
	.align		4
        /*0008*/ 	.word	index@(_Z11GPUFunctionv)
	.align		4
        /*000c*/ 	.word	index@(vprintf)
	.align		4
        /*0010*/ 	.word	0x00000000
	.align		4
        /*0014*/ 	.word	0xfffffffe
	.align		4
        /*0018*/ 	.word	0x00000000
	.align		4
        /*001c*/ 	.word	0xfffffffd
	.align		4
        /*0020*/ 	.word	0x00000000
	.align		4
        /*0024*/ 	.word	0xfffffffc


//--------------------- .nv.constant4             --------------------------
	.section	.nv.constant4,"a",@progbits
	.align	8
	.align		8
.nv.constant4:
        /*0000*/ 	.dword	vprintf
	.align		8
        /*0008*/ 	.dword	$str


//--------------------- .text._Z11GPUFunctionv    --------------------------
	.section	.text._Z11GPUFunctionv,"ax",@progbits
	.align	128
        .global         _Z11GPUFunctionv
        .type           _Z11GPUFunctionv,@function
        .size           _Z11GPUFunctionv,(.L_x_2 - _Z11GPUFunctionv)
        .other          _Z11GPUFunctionv,@"STO_CUDA_ENTRY STV_DEFAULT"
_Z11GPUFunctionv:
.text._Z11GPUFunctionv:
[----:B------:R-:W0:Y:S01]  /*0000*/  LDC R1, c[0x0][0x37c] ;  /* 0x0000df00ff017b82 */ /* 0x000e220000000800 */
[----:B------:R-:W-:Y:S01]  /*0010*/  MOV R0, 0x0 ;  /* 0x0000000000007802 */ /* 0x000fe20000000f00 */
[----:B------:R-:W1:Y:S01]  /*0020*/  LDCU.64 UR4, c[0x4][0x8] ;  /* 0x01000100ff0477ac */ /* 0x000e620008000a00 */
[----:B------:R-:W-:-:S05]  /*0030*/  CS2R R6, SRZ ;  /* 0x0000000000067805 */ /* 0x000fca000001ff00 */
[----:B------:R2:W3:Y:S01]  /*0040*/  LDC.64 R2, c[0x4][R0] ;  /* 0x0100000000027b82 */ /* 0x0004e20000000a00 */
[----:B-1----:R-:W-:Y:S02]  /*0050*/  IMAD.U32 R4, RZ, RZ, UR4 ;  /* 0x00000004ff047e24 */ /* 0x002fe4000f8e00ff */
[----:B--2---:R-:W-:-:S07]  /*0060*/  IMAD.U32 R5, RZ, RZ, UR5 ;  /* 0x00000005ff057e24 */ /* 0x004fce000f8e00ff */
[----:B------:R-:W-:-:S07]  /*0070*/  LEPC R20, `(.L_x_0) ;  /* 0x000000001014794e */ /* 0x000fce0000000000 */
[----:B0--3--:R-:W-:Y:S05]  /*0080*/  CALL.ABS.NOINC R2 ;  /* 0x0000000002007343 */ /* 0x009fea0003c00000 */
.L_x_0:
[----:B------:R-:W-:Y:S05]  /*0090*/  EXIT ;  /* 0x000000000000794d */ /* 0x000fea0003800000 */
.L_x_1:
[----:B------:R-:W-:-:S00]  /*00a0*/  BRA `(.L_x_1) ;  /* 0xfffffffc00fc7947 */ /* 0x000fc0000383ffff */
[----:B------:R-:W-:-:S00]  /*00b0*/  NOP ;  /* 0x0000000000007918 */ /* 0x000fc00000000000 */
        /* <DEDUP_REMOVED lines=12> */
.L_x_2:


//--------------------- .nv.global.init           --------------------------
	.section	.nv.global.init,"aw",@progbits
.nv.global.init:
	.type		$str,@object
	.size		$str,(.L_0 - $str)
$str:
        /*0000*/ 	.byte	0x48, 0x65, 0x6c, 0x6c, 0x6f, 0x20, 0x66, 0x72, 0x6f, 0x6d, 0x20, 0x74, 0x68, 0x65, 0x20, 0x47
        /*0010*/ 	.byte	0x50, 0x55, 0x2e, 0x0a, 0x00
.L_0:


//--------------------- .nv.shared.reserved.0     --------------------------
	.section	.nv.shared.reserved.0,"aw",@nobits
	.weak		__nv_reservedSMEM_offset_0_alias
	.size		__nv_reservedSMEM_offset_0_alias, 0, 64
	.other		__nv_reservedSMEM_offset_0_alias,@"STO_CUDA_RESERVED_SHARED STV_DEFAULT"
__nv_reservedSMEM_offset_0_alias:
	.zero		0
	.zero		64


//--------------------- .nv.constant0._Z11GPUFunctionv --------------------------
	.section	.nv.constant0._Z11GPUFunctionv,"a",@progbits
	.sectionflags	@""
	.align	4
.nv.constant0._Z11GPUFunctionv:
	.zero		896


//--------------------- SYMBOLS --------------------------

	.type		.nv.reservedSmem.offset0,@object
	.size		.nv.reservedSmem.offset0,0x4
	.type		vprintf,@function
